	.headerflags	@"EF_CUDA_TEXMODE_UNIFIED EF_CUDA_64BIT_ADDRESS EF_CUDA_SM86 EF_CUDA_VIRTUAL_SM(EF_CUDA_SM86)"
	.elftype	@"ET_EXEC"


//--------------------- .nv.info                  --------------------------
	.section	.nv.info,"",@"SHT_CUDA_INFO"
	.align	4


	//----- nvinfo : EIATTR_REGCOUNT
	.align		4
        /*0000*/ 	.byte	0x04, 0x2f
        /*0002*/ 	.short	(.L_5 - .L_4)
	.align		4
.L_4:
        /*0004*/ 	.word	index@(triton_red_fused__to_copy_add_embedding_mean_mul_pow_rsqrt_0)
        /*0008*/ 	.word	0x0000001e


	//----- nvinfo : EIATTR_MIN_STACK_SIZE
	.align		4
.L_5:
        /*000c*/ 	.byte	0x04, 0x12
        /*000e*/ 	.short	(.L_7 - .L_6)
	.align		4
.L_6:
        /*0010*/ 	.word	index@(triton_red_fused__to_copy_add_embedding_mean_mul_pow_rsqrt_0)
        /*0014*/ 	.word	0x00000000


	//----- nvinfo : EIATTR_FRAME_SIZE
	.align		4
.L_7:
        /*0018*/ 	.byte	0x04, 0x11
        /*001a*/ 	.short	(.L_9 - .L_8)
	.align		4
.L_8:
        /*001c*/ 	.word	index@(triton_red_fused__to_copy_add_embedding_mean_mul_pow_rsqrt_0)
        /*0020*/ 	.word	0x00000000


	//----- nvinfo : EIATTR_MIN_STACK_SIZE
	.align		4
.L_9:
        /*0024*/ 	.byte	0x04, 0x12
        /*0026*/ 	.short	(.L_11 - .L_10)
	.align		4
.L_10:
        /*0028*/ 	.word	index@(triton_red_fused__to_copy_add_embedding_mean_mul_pow_rsqrt_0)
        /*002c*/ 	.word	0x00000000
.L_11:


//--------------------- .nv.info.triton_red_fused__to_copy_add_embedding_mean_mul_pow_rsqrt_0 --------------------------
	.section	.nv.info.triton_red_fused__to_copy_add_embedding_mean_mul_pow_rsqrt_0,"",@"SHT_CUDA_INFO"
	.sectionflags	@""
	.align	4


	//----- nvinfo : EIATTR_CUDA_API_VERSION
	.align		4
        /*0000*/ 	.byte	0x04, 0x37
        /*0002*/ 	.short	(.L_13 - .L_12)
.L_12:
        /*0004*/ 	.word	0x0000007c


	//----- nvinfo : EIATTR_SW2861232_WAR
	.align		4
.L_13:
        /*0008*/ 	.byte	0x01, 0x35
	.zero		2


	//----- nvinfo : EIATTR_PARAM_CBANK
	.align		4
        /*000c*/ 	.byte	0x04, 0x0a
        /*000e*/ 	.short	(.L_15 - .L_14)
	.align		4
.L_14:
        /*0010*/ 	.word	index@(.nv.constant0.triton_red_fused__to_copy_add_embedding_mean_mul_pow_rsqrt_0)
        /*0014*/ 	.short	0x0160
        /*0016*/ 	.short	0x0030


	//----- nvinfo : EIATTR_CBANK_PARAM_SIZE
	.align		4
.L_15:
        /*0018*/ 	.byte	0x03, 0x19
        /*001a*/ 	.short	0x0030


	//----- nvinfo : EIATTR_KPARAM_INFO
	.align		4
        /*001c*/ 	.byte	0x04, 0x17
        /*001e*/ 	.short	(.L_17 - .L_16)
.L_16:
        /*0020*/ 	.word	0x00000000
        /*0024*/ 	.short	0x0006
        /*0026*/ 	.short	0x0028
        /*0028*/ 	.byte	0x00, 0xf4, 0x21, 0x00


	//----- nvinfo : EIATTR_KPARAM_INFO
	.align		4
.L_17:
        /*002c*/ 	.byte	0x04, 0x17
        /*002e*/ 	.short	(.L_19 - .L_18)
.L_18:
        /*0030*/ 	.word	0x00000000
        /*0034*/ 	.short	0x0005
        /*0036*/ 	.short	0x0024
        /*0038*/ 	.byte	0x00, 0xf0, 0x11, 0x00


	//----- nvinfo : EIATTR_KPARAM_INFO
	.align		4
.L_19:
        /*003c*/ 	.byte	0x04, 0x17
        /*003e*/ 	.short	(.L_21 - .L_20)
.L_20:
        /*0040*/ 	.word	0x00000000
        /*0044*/ 	.short	0x0004
        /*0046*/ 	.short	0x0020
        /*0048*/ 	.byte	0x00, 0xf0, 0x11, 0x00


	//----- nvinfo : EIATTR_KPARAM_INFO
	.align		4
.L_21:
        /*004c*/ 	.byte	0x04, 0x17
        /*004e*/ 	.short	(.L_23 - .L_22)
.L_22:
        /*0050*/ 	.word	0x00000000
        /*0054*/ 	.short	0x0003
        /*0056*/ 	.short	0x0018
        /*0058*/ 	.byte	0x00, 0xf4, 0x21, 0x00


	//----- nvinfo : EIATTR_KPARAM_INFO
	.align		4
.L_23:
        /*005c*/ 	.byte	0x04, 0x17
        /*005e*/ 	.short	(.L_25 - .L_24)
.L_24:
        /*0060*/ 	.word	0x00000000
        /*0064*/ 	.short	0x0002
        /*0066*/ 	.short	0x0010
        /*0068*/ 	.byte	0x00, 0xf4, 0x21, 0x00


	//----- nvinfo : EIATTR_KPARAM_INFO
	.align		4
.L_25:
        /*006c*/ 	.byte	0x04, 0x17
        /*006e*/ 	.short	(.L_27 - .L_26)
.L_26:
        /*0070*/ 	.word	0x00000000
        /*0074*/ 	.short	0x0001
        /*0076*/ 	.short	0x0008
        /*0078*/ 	.byte	0x00, 0xf4, 0x21, 0x00


	//----- nvinfo : EIATTR_KPARAM_INFO
	.align		4
.L_27:
        /*007c*/ 	.byte	0x04, 0x17
        /*007e*/ 	.short	(.L_29 - .L_28)
.L_28:
        /*0080*/ 	.word	0x00000000
        /*0084*/ 	.short	0x0000
        /*0086*/ 	.short	0x0000
        /*0088*/ 	.byte	0x00, 0xf4, 0x21, 0x00


	//----- nvinfo : EIATTR_MAXREG_COUNT
	.align		4
.L_29:
        /*008c*/ 	.byte	0x03, 0x1b
        /*008e*/ 	.short	0x0080


	//----- nvinfo : EIATTR_EXTERNS
	.align		4
        /*0090*/ 	.byte	0x04, 0x0f
        /*0092*/ 	.short	(.L_31 - .L_30)


	//   ....[0]....
	.align		4
.L_30:
        /*0094*/ 	.word	index@(__assertfail)


	//----- nvinfo : EIATTR_COOP_GROUP_MASK_REGIDS
	.align		4
.L_31:
        /*0098*/ 	.byte	0x04, 0x29
        /*009a*/ 	.short	(.L_33 - .L_32)


	//   ....[0]....
.L_32:
        /*009c*/ 	.word	0xffffffff


	//   ....[1]....
        /*00a0*/ 	.word	0xffffffff


	//   ....[2]....
        /*00a4*/ 	.word	0xffffffff


	//----- nvinfo : EIATTR_COOP_GROUP_INSTR_OFFSETS
	.align		4
.L_33:
        /*00a8*/ 	.byte	0x04, 0x28
        /*00aa*/ 	.short	(.L_35 - .L_34)


	//   ....[0]....
.L_34:
        /*00ac*/ 	.word	0x00000b90


	//   ....[1]....
        /*00b0*/ 	.word	0x00000bc0


	//   ....[2]....
        /*00b4*/ 	.word	0x00000be0


	//----- nvinfo : EIATTR_SYSCALL_OFFSETS
	.align		4
.L_35:
        /*00b8*/ 	.byte	0x04, 0x46
        /*00ba*/ 	.short	(.L_37 - .L_36)


	//   ....[0]....
.L_36:
        /*00bc*/ 	.word	0x00001200


	//----- nvinfo : EIATTR_EXIT_INSTR_OFFSETS
	.align		4
.L_37:
        /*00c0*/ 	.byte	0x04, 0x1c
        /*00c2*/ 	.short	(.L_39 - .L_38)


	//   ....[0]....
.L_38:
        /*00c4*/ 	.word	0x000010d0


	//----- nvinfo : EIATTR_REQNTID
	.align		4
.L_39:
        /*00c8*/ 	.byte	0x04, 0x10
        /*00ca*/ 	.short	(.L_41 - .L_40)
.L_40:
        /*00cc*/ 	.word	0x00000200
        /*00d0*/ 	.word	0x00000001
        /*00d4*/ 	.word	0x00000001


	//----- nvinfo : EIATTR_CRS_STACK_SIZE
	.align		4
.L_41:
        /*00d8*/ 	.byte	0x04, 0x1e
        /*00da*/ 	.short	(.L_43 - .L_42)
.L_42:
        /*00dc*/ 	.word	0x00000000
.L_43:


//--------------------- .nv.callgraph             --------------------------
	.section	.nv.callgraph,"",@"SHT_CUDA_CALLGRAPH"
	.align	4
	.sectionentsize	8
	.align		4
        /*0000*/ 	.word	0x00000000
	.align		4
        /*0004*/ 	.word	0xffffffff
	.align		4
        /*0008*/ 	.word	index@(triton_red_fused__to_copy_add_embedding_mean_mul_pow_rsqrt_0)
	.align		4
        /*000c*/ 	.word	index@(__assertfail)
	.align		4
        /*0010*/ 	.word	0x00000000
	.align		4
        /*0014*/ 	.word	0xfffffffe
	.align		4
        /*0018*/ 	.word	0x00000000
	.align		4
        /*001c*/ 	.word	0xfffffffd
	.align		4
        /*0020*/ 	.word	0x00000000
	.align		4
        /*0024*/ 	.word	0xfffffffc


//--------------------- .nv.rel.action            --------------------------
	.section	.nv.rel.action,"",@"SHT_CUDA_RELOCINFO"
	.align	8
	.sectionentsize	8
        /*0000*/ 	.byte	0x73, 0x00, 0x00, 0x00, 0x00, 0x00, 0x00, 0x00, 0x00, 0x00, 0x00, 0x11, 0x25, 0x00, 0x05, 0x36


//--------------------- .nv.constant4             --------------------------
	.section	.nv.constant4,"a",@progbits
	.align	8
	.align		8
.nv.constant4:
        /*0000*/ 	.dword	__assertfail
	.align		8
        /*0008*/ 	.dword	assertFunc_0
	.align		8
        /*0010*/ 	.dword	assertFile_0
	.align		8
        /*0018*/ 	.dword	assertMessage_0
	.align		8
        /*0020*/ 	.dword	_$_str


//--------------------- .nv.constant0.triton_red_fused__to_copy_add_embedding_mean_mul_pow_rsqrt_0 --------------------------
	.section	.nv.constant0.triton_red_fused__to_copy_add_embedding_mean_mul_pow_rsqrt_0,"a",@progbits
	.sectionflags	@""
	.align	4
.nv.constant0.triton_red_fused__to_copy_add_embedding_mean_mul_pow_rsqrt_0:
	.zero		400


//--------------------- .text.triton_red_fused__to_copy_add_embedding_mean_mul_pow_rsqrt_0 --------------------------
	.section	.text.triton_red_fused__to_copy_add_embedding_mean_mul_pow_rsqrt_0,"ax",@progbits
	.sectionflags	@"SHF_BARRIERS=1"
	.sectioninfo	@"SHI_REGISTERS=30"
	.align	128
        .global         triton_red_fused__to_copy_add_embedding_mean_mul_pow_rsqrt_0
        .type           triton_red_fused__to_copy_add_embedding_mean_mul_pow_rsqrt_0,@function
        .size           triton_red_fused__to_copy_add_embedding_mean_mul_pow_rsqrt_0,(.L_x_4 - triton_red_fused__to_copy_add_embedding_mean_mul_pow_rsqrt_0)
        .other          triton_red_fused__to_copy_add_embedding_mean_mul_pow_rsqrt_0,@"STO_CUDA_ENTRY STV_DEFAULT"
triton_red_fused__to_copy_add_embedding_mean_mul_pow_rsqrt_0:
.text.triton_red_fused__to_copy_add_embedding_mean_mul_pow_rsqrt_0:
[----:B------:R-:W-:Y:S02]  /*0000*/  IMAD.MOV.U32 R1, RZ, RZ, c[0x0][0x28] ;  /* 0x00000a00ff017624 */ /* 0x000fe400078e00ff */
[----:B------:R-:W0:Y:S01]  /*0010*/  S2R R0, SR_TID.X ;  /* 0x0000000000007919 */ /* 0x000e220000002100 */
[----:B------:R-:W1:Y:S01]  /*0020*/  S2UR UR4, SR_CTAID.X ;  /* 0x00000000000479c3 */ /* 0x000e620000002500 */
[----:B------:R-:W-:Y:S01]  /*0030*/  IMAD.MOV.U32 R11, RZ, RZ, 0x8 ;  /* 0x00000008ff0b7424 */ /* 0x000fe200078e00ff */
[----:B------:R-:W-:Y:S01]  /*0040*/  CS2R R4, SRZ ;  /* 0x0000000000047805 */ /* 0x000fe2000001ff00 */
[----:B------:R-:W-:Y:S01]  /*0050*/  ULDC.64 UR6, c[0x0][0x118] ;  /* 0x0000460000067ab9 */ /* 0x000fe20000000a00 */
[----:B0-----:R-:W-:Y:S01]  /*0060*/  SHF.R.U32.HI R2, RZ, 0x6, R0 ;  /* 0x00000006ff027819 */ /* 0x001fe20000011600 */
[----:B-1----:R-:W-:-:S03]  /*0070*/  USHF.L.U32 UR5, UR4, 0x6, URZ ;  /* 0x0000000604057899 */ /* 0x002fc6000800063f */
[----:B------:R-:W-:-:S04]  /*0080*/  SGXT.U32 R2, R2, 0x3 ;  /* 0x000000030202781a */ /* 0x000fc80000000000 */
[----:B------:R-:W-:-:S04]  /*0090*/  LOP3.LUT R8, R2, UR5, RZ, 0xfc, !PT ;  /* 0x0000000502087c12 */ /* 0x000fc8000f8efcff */
[C---:B------:R-:W-:Y:S01]  /*00a0*/  ISETP.GE.AND P2, PT, R8.reuse, 0x200, PT ;  /* 0x000002000800780c */ /* 0x040fe20003f46270 */
[C---:B------:R-:W-:Y:S01]  /*00b0*/  IMAD.WIDE R2, R8.reuse, R11, c[0x0][0x160] ;  /* 0x0000580008027625 */ /* 0x040fe200078e020b */
[----:B------:R-:W-:-:S04]  /*00c0*/  LOP3.LUT R6, R8, 0x8, RZ, 0xfc, !PT ;  /* 0x0000000808067812 */ /* 0x000fc800078efcff */
[----:B------:R-:W-:-:S07]  /*00d0*/  ISETP.GE.AND P3, PT, R6, 0x200, PT ;  /* 0x000002000600780c */ /* 0x000fce0003f66270 */
[----:B------:R-:W2:Y:S01]  /*00e0*/  @!P2 LDG.E.EL.64 R4, [R2.64] ;  /* 0x000000060204a981 */ /* 0x000ea2000c2e1b00 */
[----:B------:R-:W-:Y:S01]  /*00f0*/  CS2R R6, SRZ ;  /* 0x0000000000067805 */ /* 0x000fe2000001ff00 */
[----:B------:R-:W-:-:S05]  /*0100*/  LOP3.LUT R9, R8, 0x10, RZ, 0xfc, !PT ;  /* 0x0000001008097812 */ /* 0x000fca00078efcff */
[----:B------:R-:W3:Y:S01]  /*0110*/  @!P3 LDG.E.EL.64 R6, [R2.64+0x40] ;  /* 0x000040060206b981 */ /* 0x000ee2000c2e1b00 */
[----:B------:R-:W-:Y:S01]  /*0120*/  ISETP.GE.AND P5, PT, R9, 0x200, PT ;  /* 0x000002000900780c */ /* 0x000fe20003fa6270 */
[----:B------:R-:W-:Y:S01]  /*0130*/  CS2R R14, SRZ ;  /* 0x00000000000e7805 */ /* 0x000fe2000001ff00 */
[----:B------:R-:W-:-:S11]  /*0140*/  LOP3.LUT R9, R8, 0x18, RZ, 0xfc, !PT ;  /* 0x0000001808097812 */ /* 0x000fd600078efcff */
[----:B------:R-:W4:Y:S01]  /*0150*/  @!P5 LDG.E.EL.64 R14, [R2.64+0x80] ;  /* 0x00008006020ed981 */ /* 0x000f22000c2e1b00 */
[----:B------:R-:W-:Y:S01]  /*0160*/  ISETP.GE.AND P4, PT, R9, 0x200, PT ;  /* 0x000002000900780c */ /* 0x000fe20003f86270 */
[----:B------:R-:W-:Y:S01]  /*0170*/  CS2R R16, SRZ ;  /* 0x0000000000107805 */ /* 0x000fe2000001ff00 */
[----:B------:R-:W-:-:S04]  /*0180*/  LOP3.LUT R9, R8, 0x20, RZ, 0xfc, !PT ;  /* 0x0000002008097812 */ /* 0x000fc800078efcff */
[----:B------:R-:W-:-:S07]  /*0190*/  ISETP.GE.AND P0, PT, R9, 0x200, PT ;  /* 0x000002000900780c */ /* 0x000fce0003f06270 */
[----:B------:R-:W4:Y:S01]  /*01a0*/  @!P4 LDG.E.EL.64 R16, [R2.64+0xc0] ;  /* 0x0000c0060210c981 */ /* 0x000f22000c2e1b00 */
[----:B------:R-:W-:-:S06]  /*01b0*/  CS2R R12, SRZ ;  /* 0x00000000000c7805 */ /* 0x000fcc000001ff00 */
[----:B------:R0:W4:Y:S01]  /*01c0*/  @!P0 LDG.E.EL.64 R12, [R2.64+0x100] ;  /* 0x00010006020c8981 */ /* 0x000122000c2e1b00 */
[C---:B------:R-:W-:Y:S02]  /*01d0*/  LOP3.LUT R9, R8.reuse, 0x28, RZ, 0xfc, !PT ;  /* 0x0000002808097812 */ /* 0x040fe400078efcff */
[C---:B------:R-:W-:Y:S02]  /*01e0*/  LOP3.LUT R18, R8.reuse, 0x30, RZ, 0xfc, !PT ;  /* 0x0000003008127812 */ /* 0x040fe400078efcff */
[----:B------:R-:W-:Y:S02]  /*01f0*/  LOP3.LUT R8, R8, 0x38, RZ, 0xfc, !PT ;  /* 0x0000003808087812 */ /* 0x000fe400078efcff */
[----:B--2---:R-:W-:Y:S02]  /*0200*/  IADD3 R19, P1, R4, 0x7d80, RZ ;  /* 0x00007d8004137810 */ /* 0x004fe40007f3e0ff */
[----:B------:R-:W-:-:S03]  /*0210*/  ISETP.GE.AND P6, PT, R5, RZ, PT ;  /* 0x000000ff0500720c */ /* 0x000fc60003fc6270 */
[----:B------:R-:W-:Y:S01]  /*0220*/  IMAD.X R21, RZ, RZ, R5, P1 ;  /* 0x000000ffff157224 */ /* 0x000fe200008e0605 */
[----:B------:R-:W-:Y:S02]  /*0230*/  ISETP.GE.AND P1, PT, R9, 0x200, PT ;  /* 0x000002000900780c */ /* 0x000fe40003f26270 */
[----:B------:R-:W-:Y:S02]  /*0240*/  SEL R4, R19, R4, !P6 ;  /* 0x0000000413047207 */ /* 0x000fe40007000000 */
[----:B------:R-:W-:Y:S02]  /*0250*/  SEL R9, R21, R5, !P6 ;  /* 0x0000000515097207 */ /* 0x000fe40007000000 */
[----:B------:R-:W-:Y:S02]  /*0260*/  ISETP.GT.U32.AND P6, PT, R4, 0x7d7f, PT ;  /* 0x00007d7f0400780c */ /* 0x000fe40003fc4070 */
[----:B------:R-:W-:Y:S02]  /*0270*/  CS2R R4, SRZ ;  /* 0x0000000000047805 */ /* 0x000fe4000001ff00 */
[----:B------:R-:W-:-:S02]  /*0280*/  ISETP.GT.U32.AND.EX P6, PT, R9, RZ, !P2, P6 ;  /* 0x000000ff0900720c */ /* 0x000fc400057c4160 */
[----:B---3--:R-:W-:Y:S02]  /*0290*/  IADD3 R9, P2, R6, 0x7d80, RZ ;  /* 0x00007d8006097810 */ /* 0x008fe40007f5e0ff */
[----:B------:R0:W2:Y:S01]  /*02a0*/  @!P1 LDG.E.EL.64 R4, [R2.64+0x140] ;  /* 0x0001400602049981 */ /* 0x0000a2000c2e1b00 */
[----:B------:R-:W-:Y:S02]  /*02b0*/  SEL R10, RZ, 0x1, !P6 ;  /* 0x00000001ff0a7807 */ /* 0x000fe40007000000 */
[----:B------:R-:W-:Y:S01]  /*02c0*/  ISETP.GE.AND P6, PT, R7, RZ, PT ;  /* 0x000000ff0700720c */ /* 0x000fe20003fc6270 */
[----:B------:R-:W-:Y:S01]  /*02d0*/  IMAD.X R19, RZ, RZ, R7, P2 ;  /* 0x000000ffff137224 */ /* 0x000fe200010e0607 */
[----:B------:R-:W-:Y:S02]  /*02e0*/  ISETP.GE.AND P2, PT, R18, 0x200, PT ;  /* 0x000002001200780c */ /* 0x000fe40003f46270 */
[----:B------:R-:W-:Y:S02]  /*02f0*/  SEL R6, R9, R6, !P6 ;  /* 0x0000000609067207 */ /* 0x000fe40007000000 */
[----:B------:R-:W-:-:S02]  /*0300*/  SEL R9, R19, R7, !P6 ;  /* 0x0000000713097207 */ /* 0x000fc40007000000 */
[----:B------:R-:W-:Y:S02]  /*0310*/  ISETP.GT.U32.AND P6, PT, R6, 0x7d7f, PT ;  /* 0x00007d7f0600780c */ /* 0x000fe40003fc4070 */
[----:B------:R-:W-:Y:S02]  /*0320*/  CS2R R6, SRZ ;  /* 0x0000000000067805 */ /* 0x000fe4000001ff00 */
[----:B------:R-:W-:Y:S02]  /*0330*/  ISETP.GT.U32.AND.EX P3, PT, R9, RZ, !P3, P6 ;  /* 0x000000ff0900720c */ /* 0x000fe40005f64160 */
[----:B----4-:R-:W-:Y:S02]  /*0340*/  IADD3 R9, P6, R14, 0x7d80, RZ ;  /* 0x00007d800e097810 */ /* 0x010fe40007fde0ff */
[----:B------:R0:W3:Y:S01]  /*0350*/  @!P2 LDG.E.EL.64 R6, [R2.64+0x180] ;  /* 0x000180060206a981 */ /* 0x0000e2000c2e1b00 */
[----:B------:R-:W-:Y:S02]  /*0360*/  SEL R19, RZ, 0x1fffe, !P3 ;  /* 0x0001fffeff137807 */ /* 0x000fe40005800000 */
[----:B------:R-:W-:Y:S01]  /*0370*/  ISETP.GE.AND P3, PT, R8, 0x200, PT ;  /* 0x000002000800780c */ /* 0x000fe20003f66270 */
[----:B------:R-:W-:Y:S01]  /*0380*/  IMAD.X R21, RZ, RZ, R15, P6 ;  /* 0x000000ffff157224 */ /* 0x000fe200030e060f */
[----:B------:R-:W-:-:S04]  /*0390*/  ISETP.GE.AND P6, PT, R15, RZ, PT ;  /* 0x000000ff0f00720c */ /* 0x000fc80003fc6270 */
[----:B------:R-:W-:Y:S02]  /*03a0*/  SEL R14, R9, R14, !P6 ;  /* 0x0000000e090e7207 */ /* 0x000fe40007000000 */
[----:B------:R-:W-:Y:S01]  /*03b0*/  CS2R R8, SRZ ;  /* 0x0000000000087805 */ /* 0x000fe2000001ff00 */
[----:B------:R-:W-:Y:S02]  /*03c0*/  SEL R15, R21, R15, !P6 ;  /* 0x0000000f150f7207 */ /* 0x000fe40007000000 */
[----:B------:R-:W-:-:S03]  /*03d0*/  ISETP.GT.U32.AND P6, PT, R14, 0x7d7f, PT ;  /* 0x00007d7f0e00780c */ /* 0x000fc60003fc4070 */
[----:B------:R0:W4:Y:S01]  /*03e0*/  @!P3 LDG.E.EL.64 R8, [R2.64+0x1c0] ;  /* 0x0001c0060208b981 */ /* 0x000122000c2e1b00 */
[----:B------:R-:W-:Y:S02]  /*03f0*/  ISETP.GT.U32.AND.EX P5, PT, R15, RZ, !P5, P6 ;  /* 0x000000ff0f00720c */ /* 0x000fe40006fa4160 */
[----:B------:R-:W-:-:S05]  /*0400*/  IADD3 R15, P6, R16, 0x7d80, RZ ;  /* 0x00007d80100f7810 */ /* 0x000fca0007fde0ff */
[----:B------:R-:W-:Y:S01]  /*0410*/  IMAD.X R21, RZ, RZ, R17, P6 ;  /* 0x000000ffff157224 */ /* 0x000fe200030e0611 */
[----:B------:R-:W-:Y:S02]  /*0420*/  ISETP.GE.AND P6, PT, R17, RZ, PT ;  /* 0x000000ff1100720c */ /* 0x000fe40003fc6270 */
[----:B0-----:R-:W-:Y:S02]  /*0430*/  SHF.R.U32.HI R2, RZ, 0x3, R0 ;  /* 0x00000003ff027819 */ /* 0x001fe40000011600 */
[----:B------:R-:W-:Y:S02]  /*0440*/  SEL R14, R15, R16, !P6 ;  /* 0x000000100f0e7207 */ /* 0x000fe40007000000 */
[----:B------:R-:W-:Y:S02]  /*0450*/  SEL R16, R21, R17, !P6 ;  /* 0x0000001115107207 */ /* 0x000fe40007000000 */
[----:B------:R-:W-:Y:S02]  /*0460*/  ISETP.GT.U32.AND P6, PT, R14, 0x7d7f, PT ;  /* 0x00007d7f0e00780c */ /* 0x000fe40003fc4070 */
[----:B------:R-:W-:-:S02]  /*0470*/  SGXT.U32 R2, R2, 0x6 ;  /* 0x000000060202781a */ /* 0x000fc40000000000 */
[----:B------:R-:W-:Y:S02]  /*0480*/  ISETP.GT.U32.AND.EX P4, PT, R16, RZ, !P4, P6 ;  /* 0x000000ff1000720c */ /* 0x000fe40006784160 */
[----:B------:R-:W-:-:S05]  /*0490*/  IADD3 R15, P6, R12, 0x7d80, RZ ;  /* 0x00007d800c0f7810 */ /* 0x000fca0007fde0ff */
[----:B------:R-:W-:Y:S01]  /*04a0*/  IMAD.X R17, RZ, RZ, R13, P6 ;  /* 0x000000ffff117224 */ /* 0x000fe200030e060d */
[----:B------:R-:W-:-:S04]  /*04b0*/  ISETP.GE.AND P6, PT, R13, RZ, PT ;  /* 0x000000ff0d00720c */ /* 0x000fc80003fc6270 */
[----:B------:R-:W-:Y:S02]  /*04c0*/  SEL R3, R15, R12, !P6 ;  /* 0x0000000c0f037207 */ /* 0x000fe40007000000 */
[----:B------:R-:W-:Y:S01]  /*04d0*/  SEL R13, R17, R13, !P6 ;  /* 0x0000000d110d7207 */ /* 0x000fe20007000000 */
[----:B------:R-:W-:Y:S01]  /*04e0*/  CS2R R14, SRZ ;  /* 0x00000000000e7805 */ /* 0x000fe2000001ff00 */
[----:B------:R-:W-:Y:S02]  /*04f0*/  ISETP.GT.U32.AND P6, PT, R3, 0x7d7f, PT ;  /* 0x00007d7f0300780c */ /* 0x000fe40003fc4070 */
[----:B------:R-:W-:Y:S02]  /*0500*/  LOP3.LUT R12, R2, UR5, RZ, 0xfc, !PT ;  /* 0x00000005020c7c12 */ /* 0x000fe4000f8efcff */
[----:B------:R-:W-:Y:S02]  /*0510*/  ISETP.GT.U32.AND.EX P6, PT, R13, RZ, !P0, P6 ;  /* 0x000000ff0d00720c */ /* 0x000fe400047c4160 */
[C---:B------:R-:W-:Y:S01]  /*0520*/  ISETP.GE.AND P0, PT, R12.reuse, 0x200, PT ;  /* 0x000002000c00780c */ /* 0x040fe20003f06270 */
[----:B------:R-:W-:-:S12]  /*0530*/  IMAD.WIDE R12, R12, R11, c[0x0][0x160] ;  /* 0x000058000c0c7625 */ /* 0x000fd800078e020b */
[----:B------:R0:W5:Y:S01]  /*0540*/  @!P0 LDG.E.EL.64 R14, [R12.64] ;  /* 0x000000060c0e8981 */ /* 0x000162000c2e1b00 */
[----:B------:R-:W-:Y:S01]  /*0550*/  SEL R3, RZ, 0x1, !P6 ;  /* 0x00000001ff037807 */ /* 0x000fe20007000000 */
[----:B------:R-:W-:-:S05]  /*0560*/  IMAD.IADD R10, R10, 0x1, R19 ;  /* 0x000000010a0a7824 */ /* 0x000fca00078e0213 */
[----:B------:R-:W-:Y:S02]  /*0570*/  LOP3.LUT R10, R10, 0x3, RZ, 0xc0, !PT ;  /* 0x000000030a0a7812 */ /* 0x000fe400078ec0ff */
[----:B--2---:R-:W-:-:S05]  /*0580*/  IADD3 R11, P6, R4, 0x7d80, RZ ;  /* 0x00007d80040b7810 */ /* 0x004fca0007fde0ff */
[----:B------:R-:W-:Y:S01]  /*0590*/  IMAD.X R17, RZ, RZ, R5, P6 ;  /* 0x000000ffff117224 */ /* 0x000fe200030e0605 */
[----:B------:R-:W-:-:S04]  /*05a0*/  ISETP.GE.AND P6, PT, R5, RZ, PT ;  /* 0x000000ff0500720c */ /* 0x000fc80003fc6270 */
[----:B------:R-:W-:Y:S02]  /*05b0*/  SEL R4, R11, R4, !P6 ;  /* 0x000000040b047207 */ /* 0x000fe40007000000 */
[----:B------:R-:W-:Y:S02]  /*05c0*/  SEL R5, R17, R5, !P6 ;  /* 0x0000000511057207 */ /* 0x000fe40007000000 */
[----:B------:R-:W-:-:S04]  /*05d0*/  ISETP.GT.U32.AND P6, PT, R4, 0x7d7f, PT ;  /* 0x00007d7f0400780c */ /* 0x000fc80003fc4070 */
[----:B------:R-:W-:Y:S02]  /*05e0*/  ISETP.GT.U32.AND.EX P1, PT, R5, RZ, !P1, P6 ;  /* 0x000000ff0500720c */ /* 0x000fe40004f24160 */
[----:B---3--:R-:W-:-:S05]  /*05f0*/  IADD3 R5, P6, R6, 0x7d80, RZ ;  /* 0x00007d8006057810 */ /* 0x008fca0007fde0ff */
[----:B------:R-:W-:Y:S01]  /*0600*/  IMAD.X R11, RZ, RZ, R7, P6 ;  /* 0x000000ffff0b7224 */ /* 0x000fe200030e0607 */
[----:B------:R-:W-:-:S04]  /*0610*/  ISETP.GE.AND P6, PT, R7, RZ, PT ;  /* 0x000000ff0700720c */ /* 0x000fc80003fc6270 */
[----:B------:R-:W-:Y:S02]  /*0620*/  SEL R4, R5, R6, !P6 ;  /* 0x0000000605047207 */ /* 0x000fe40007000000 */
[----:B------:R-:W-:Y:S02]  /*0630*/  SEL R6, R11, R7, !P6 ;  /* 0x000000070b067207 */ /* 0x000fe40007000000 */
[----:B------:R-:W-:Y:S02]  /*0640*/  ISETP.GT.U32.AND P6, PT, R4, 0x7d7f, PT ;  /* 0x00007d7f0400780c */ /* 0x000fe40003fc4070 */
[----:B------:R-:W-:Y:S02]  /*0650*/  SEL R4, RZ, 0x1fffe, !P1 ;  /* 0x0001fffeff047807 */ /* 0x000fe40004800000 */
[----:B------:R-:W-:Y:S02]  /*0660*/  ISETP.GT.U32.AND.EX P2, PT, R6, RZ, !P2, P6 ;  /* 0x000000ff0600720c */ /* 0x000fe40005744160 */
[----:B----4-:R-:W-:-:S05]  /*0670*/  IADD3 R5, P6, R8, 0x7d80, RZ ;  /* 0x00007d8008057810 */ /* 0x010fca0007fde0ff */
[----:B------:R-:W-:Y:S01]  /*0680*/  IMAD.X R7, RZ, RZ, R9, P6 ;  /* 0x000000ffff077224 */ /* 0x000fe200030e0609 */
[----:B------:R-:W-:-:S04]  /*0690*/  ISETP.GE.AND P6, PT, R9, RZ, PT ;  /* 0x000000ff0900720c */ /* 0x000fc80003fc6270 */
[----:B------:R-:W-:Y:S02]  /*06a0*/  SEL R5, R5, R8, !P6 ;  /* 0x0000000805057207 */ /* 0x000fe40007000000 */
[----:B------:R-:W-:Y:S01]  /*06b0*/  SEL R8, R7, R9, !P6 ;  /* 0x0000000907087207 */ /* 0x000fe20007000000 */
[----:B------:R-:W-:Y:S01]  /*06c0*/  IMAD.IADD R7, R3, 0x1, R4 ;  /* 0x0000000103077824 */ /* 0x000fe200078e0204 */
[----:B------:R-:W-:Y:S02]  /*06d0*/  ISETP.GT.U32.AND P1, PT, R5, 0x7d7f, PT ;  /* 0x00007d7f0500780c */ /* 0x000fe40003f24070 */
[----:B------:R-:W-:Y:S02]  /*06e0*/  SEL R3, RZ, 0x4, !P5 ;  /* 0x00000004ff037807 */ /* 0x000fe40006800000 */
[----:B------:R-:W-:Y:S02]  /*06f0*/  ISETP.GT.U32.AND.EX P3, PT, R8, RZ, !P3, P1 ;  /* 0x000000ff0800720c */ /* 0x000fe40005f64110 */
[----:B------:R-:W-:-:S02]  /*0700*/  SEL R4, RZ, 0x7fff8, !P4 ;  /* 0x0007fff8ff047807 */ /* 0x000fc40006000000 */
[----:B------:R-:W-:Y:S02]  /*0710*/  SEL R5, RZ, 0x4, !P2 ;  /* 0x00000004ff057807 */ /* 0x000fe40005000000 */
[----:B------:R-:W-:Y:S02]  /*0720*/  SEL R6, RZ, 0x7fff8, !P3 ;  /* 0x0007fff8ff067807 */ /* 0x000fe40005800000 */
[----:B------:R-:W-:Y:S02]  /*0730*/  LOP3.LUT R7, R7, 0x3, RZ, 0xc0, !PT ;  /* 0x0000000307077812 */ /* 0x000fe400078ec0ff */
[----:B------:R-:W-:Y:S02]  /*0740*/  IADD3 R3, R10, R4, R3 ;  /* 0x000000040a037210 */ /* 0x000fe40007ffe003 */
[----:B------:R-:W-:Y:S02]  /*0750*/  IADD3 R6, R7, R6, R5 ;  /* 0x0000000607067210 */ /* 0x000fe40007ffe005 */
[----:B------:R-:W-:-:S05]  /*0760*/  LOP3.LUT R3, R3, 0xf, RZ, 0xc0, !PT ;  /* 0x0000000f03037812 */ /* 0x000fca00078ec0ff */
[----:B------:R-:W-:-:S05]  /*0770*/  IMAD R3, R6, 0x10, R3 ;  /* 0x0000001006037824 */ /* 0x000fca00078e0203 */
[----:B------:R-:W-:-:S13]  /*0780*/  LOP3.LUT P1, RZ, R3, 0xff, RZ, 0xc0, !PT ;  /* 0x000000ff03ff7812 */ /* 0x000fda000782c0ff */
[----:B------:R-:W-:Y:S05]  /*0790*/  @P1 BRA `(.L_x_0) ;  /* 0x0000094000001947 */ /* 0x000fea0003800000 */
[C---:B0----5:R-:W-:Y:S01]  /*07a0*/  IMAD.SHL.U32 R6, R14.reuse, 0x1000, RZ ;  /* 0x000010000e067824 */ /* 0x061fe200078e00ff */
[----:B------:R-:W-:Y:S01]  /*07b0*/  SHF.L.U64.HI R5, R14, 0xc, R15 ;  /* 0x0000000c0e057819 */ /* 0x000fe2000001020f */
[----:B------:R-:W-:Y:S01]  /*07c0*/  IMAD.SHL.U32 R4, R0, 0x8, RZ ;  /* 0x0000000800047824 */ /* 0x000fe200078e00ff */
[----:B------:R-:W-:Y:S01]  /*07d0*/  ISETP.GE.AND P1, PT, R15, RZ, PT ;  /* 0x000000ff0f00720c */ /* 0x000fe20003f26270 */
[----:B------:R-:W-:Y:S01]  /*07e0*/  CS2R R16, SRZ ;  /* 0x0000000000107805 */ /* 0x000fe2000001ff00 */
[----:B------:R-:W-:Y:S01]  /*07f0*/  IADD3 R3, P2, R6, 0x7d80000, RZ ;  /* 0x07d8000006037810 */ /* 0x000fe20007f5e0ff */
[----:B------:R-:W-:Y:S01]  /*0800*/  IMAD.MOV.U32 R23, RZ, RZ, -0x40 ;  /* 0xffffffc0ff177424 */ /* 0x000fe200078e00ff */
[----:B------:R-:W-:Y:S01]  /*0810*/  CS2R R12, SRZ ;  /* 0x00000000000c7805 */ /* 0x000fe2000001ff00 */
[----:B------:R-:W-:Y:S01]  /*0820*/  IMAD.MOV.U32 R25, RZ, RZ, -0x1 ;  /* 0xffffffffff197424 */ /* 0x000fe200078e00ff */
[----:B------:R-:W-:Y:S01]  /*0830*/  SEL R3, R3, R6, !P1 ;  /* 0x0000000603037207 */ /* 0x000fe20004800000 */
[----:B------:R-:W-:Y:S01]  /*0840*/  IMAD.X R8, RZ, RZ, R5, P2 ;  /* 0x000000ffff087224 */ /* 0x000fe200010e0605 */
[----:B------:R-:W-:Y:S01]  /*0850*/  CS2R R10, SRZ ;  /* 0x00000000000a7805 */ /* 0x000fe2000001ff00 */
[----:B------:R-:W-:Y:S01]  /*0860*/  IMAD.MOV.U32 R18, RZ, RZ, RZ ;  /* 0x000000ffff127224 */ /* 0x000fe200078e00ff */
[----:B------:R-:W-:Y:S01]  /*0870*/  LOP3.LUT R24, R3, 0x38, R4, 0xf8, !PT ;  /* 0x0000003803187812 */ /* 0x000fe200078ef804 */
[----:B------:R-:W-:Y:S01]  /*0880*/  IMAD.MOV.U32 R9, RZ, RZ, RZ ;  /* 0x000000ffff097224 */ /* 0x000fe200078e00ff */
[----:B------:R-:W-:-:S02]  /*0890*/  SEL R8, R8, R5, !P1 ;  /* 0x0000000508087207 */ /* 0x000fc40004800000 */
.L_x_1:
[----:B------:R-:W-:Y:S01]  /*08a0*/  WARPSYNC 0xffffffff ;  /* 0xffffffff00007948 */ /* 0x000fe20003800000 */
[----:B------:R-:W-:Y:S01]  /*08b0*/  BAR.SYNC.DEFER_BLOCKING 0x0 ;  /* 0x0000000000007b1d */ /* 0x000fe20000010000 */
[----:B------:R-:W-:Y:S01]  /*08c0*/  IADD3 R23, P1, R23, 0x40, RZ ;  /* 0x0000004017177810 */ /* 0x000fe20007f3e0ff */
[----:B------:R-:W-:-:S03]  /*08d0*/  CS2R R4, SRZ ;  /* 0x0000000000047805 */ /* 0x000fc6000001ff00 */
[----:B------:R-:W-:Y:S01]  /*08e0*/  LOP3.LUT R6, R23, R24, RZ, 0xfc, !PT ;  /* 0x0000001817067212 */ /* 0x000fe200078efcff */
[----:B------:R-:W-:-:S03]  /*08f0*/  IMAD.X R25, RZ, RZ, R25, P1 ;  /* 0x000000ffff197224 */ /* 0x000fc600008e0619 */
[----:B------:R-:W-:Y:S02]  /*0900*/  LEA R14, P1, R6, c[0x0][0x168], 0x1 ;  /* 0x00005a00060e7a11 */ /* 0x000fe400078208ff */
[----:B------:R-:W-:-:S04]  /*0910*/  LOP3.LUT R7, R25, R8, RZ, 0xfc, !PT ;  /* 0x0000000819077212 */ /* 0x000fc800078efcff */
[----:B------:R-:W-:Y:S02]  /*0920*/  LEA.HI.X R15, R6, c[0x0][0x16c], R7, 0x1, P1 ;  /* 0x00005b00060f7a11 */ /* 0x000fe400008f0c07 */
[----:B------:R-:W-:-:S06]  /*0930*/  CS2R R6, SRZ ;  /* 0x0000000000067805 */ /* 0x000fcc000001ff00 */
[----:B------:R-:W2:Y:S01]  /*0940*/  @!P0 LDG.E.EL.128 R4, [R14.64] ;  /* 0x000000060e048981 */ /* 0x000ea2000c2e1d00 */
[----:B------:R-:W-:-:S04]  /*0950*/  ISETP.GE.U32.AND P1, PT, R23, 0xfc0, PT ;  /* 0x00000fc01700780c */ /* 0x000fc80003f26070 */
[----:B------:R-:W-:Y:S02]  /*0960*/  ISETP.GE.U32.AND.EX P1, PT, R25, RZ, PT, P1 ;  /* 0x000000ff1900720c */ /* 0x000fe40003f26110 */
[C---:B--2---:R-:W-:Y:S01]  /*0970*/  PRMT R20, R6.reuse, 0x7632, R20 ;  /* 0x0000763206147816 */ /* 0x044fe20000000014 */
[----:B------:R-:W-:Y:S01]  /*0980*/  IMAD.U32 R21, R6, 0x10000, RZ ;  /* 0x0001000006157824 */ /* 0x000fe200078e00ff */
[----:B------:R-:W-:Y:S01]  /*0990*/  PRMT R19, R7, 0x7632, R19 ;  /* 0x0000763207137816 */ /* 0x000fe20000000013 */
[C---:B------:R-:W-:Y:S01]  /*09a0*/  IMAD.U32 R15, R4.reuse, 0x10000, RZ ;  /* 0x00010000040f7824 */ /* 0x040fe200078e00ff */
[----:B------:R-:W-:Y:S01]  /*09b0*/  PRMT R6, R5, 0x7632, R6 ;  /* 0x0000763205067816 */ /* 0x000fe20000000006 */
[----:B------:R-:W-:Y:S01]  /*09c0*/  IMAD.U32 R7, R7, 0x10000, RZ ;  /* 0x0001000007077824 */ /* 0x000fe200078e00ff */
[----:B------:R-:W-:Y:S01]  /*09d0*/  PRMT R22, R4, 0x7632, R22 ;  /* 0x0000763204167816 */ /* 0x000fe20000000016 */
[----:B------:R-:W-:Y:S01]  /*09e0*/  IMAD.U32 R5, R5, 0x10000, RZ ;  /* 0x0001000005057824 */ /* 0x000fe200078e00ff */
[----:B------:R-:W-:Y:S01]  /*09f0*/  @!P0 FFMA R12, R21, R21, R12 ;  /* 0x00000015150c8223 */ /* 0x000fe2000000000c */
        /* <DEDUP_REMOVED lines=8> */
[----:B------:R-:W-:Y:S01]  /*0a80*/  @!P0 FFMA R11, R20, R20, R11 ;  /* 0x00000014140b8223 */ /* 0x000fe2000000000b */
[----:B------:R-:W-:Y:S01]  /*0a90*/  @!P0 FFMA R13, R6, R6, R13 ;  /* 0x00000006060d8223 */ /* 0x000fe2000000000d */
[----:B------:R-:W-:Y:S01]  /*0aa0*/  @!P0 FFMA R17, R22, R22, R17 ;  /* 0x0000001616118223 */ /* 0x000fe20000000011 */
[----:B------:R-:W-:Y:S05]  /*0ab0*/  @!P1 BRA `(.L_x_1) ;  /* 0xfffffde000009947 */ /* 0x000fea000383ffff */
[----:B------:R-:W-:Y:S01]  /*0ac0*/  FADD R17, R16, R17 ;  /* 0x0000001110117221 */ /* 0x000fe20000000000 */
[----:B------:R-:W-:Y:S01]  /*0ad0*/  USHF.L.U32 UR4, UR4, 0x12, URZ ;  /* 0x0000001204047899 */ /* 0x000fe2000800063f */
[----:B------:R-:W-:-:S02]  /*0ae0*/  IMAD.SHL.U32 R2, R2, 0x1000, RZ ;  /* 0x0000100002027824 */ /* 0x000fc400078e00ff */
[----:B------:R-:W-:Y:S01]  /*0af0*/  FADD R18, R18, R17 ;  /* 0x0000001112127221 */ /* 0x000fe20000000000 */
[----:B------:R-:W-:Y:S02]  /*0b00*/  IMAD.MOV.U32 R16, RZ, RZ, -0x40 ;  /* 0xffffffc0ff107424 */ /* 0x000fe400078e00ff */
[----:B------:R-:W-:Y:S01]  /*0b10*/  LOP3.LUT R2, R2, UR4, RZ, 0xfc, !PT ;  /* 0x0000000402027c12 */ /* 0x000fe2000f8efcff */
[----:B------:R-:W-:-:S04]  /*0b20*/  FADD R13, R13, R18 ;  /* 0x000000120d0d7221 */ /* 0x000fc80000000000 */
[----:B------:R-:W-:Y:S01]  /*0b30*/  FADD R12, R12, R13 ;  /* 0x0000000d0c0c7221 */ /* 0x000fe20000000000 */
[----:B------:R-:W-:Y:S02]  /*0b40*/  IMAD.MOV.U32 R13, RZ, RZ, 0x39800000 ;  /* 0x39800000ff0d7424 */ /* 0x000fe400078e00ff */
[----:B------:R-:W-:Y:S01]  /*0b50*/  IMAD.WIDE R6, R2, 0x2, RZ ;  /* 0x0000000202067825 */ /* 0x000fe200078e02ff */
[----:B------:R-:W-:-:S04]  /*0b60*/  FADD R11, R11, R12 ;  /* 0x0000000c0b0b7221 */ /* 0x000fc80000000000 */
[----:B------:R-:W-:-:S04]  /*0b70*/  FADD R10, R10, R11 ;  /* 0x0000000b0a0a7221 */ /* 0x000fc80000000000 */
[----:B------:R-:W-:-:S05]  /*0b80*/  FADD R10, R9, R10 ;  /* 0x0000000a090a7221 */ /* 0x000fca0000000000 */
[----:B------:R-:W0:Y:S02]  /*0b90*/  SHFL.BFLY PT, R5, R10, 0x4, 0x1f ;  /* 0x0c801f000a057f89 */ /* 0x000e2400000e0000 */
[----:B0-----:R-:W-:Y:S01]  /*0ba0*/  FADD R9, R10, R5 ;  /* 0x000000050a097221 */ /* 0x001fe20000000000 */
[----:B------:R-:W-:-:S04]  /*0bb0*/  LOP3.LUT R5, R0, 0x7, RZ, 0xc0, !PT ;  /* 0x0000000700057812 */ /* 0x000fc800078ec0ff */
[----:B------:R-:W0:Y:S02]  /*0bc0*/  SHFL.BFLY PT, R4, R9, 0x2, 0x1f ;  /* 0x0c401f0009047f89 */ /* 0x000e2400000e0000 */
[----:B0-----:R-:W-:-:S05]  /*0bd0*/  FADD R11, R9, R4 ;  /* 0x00000004090b7221 */ /* 0x001fca0000000000 */
[----:B------:R-:W0:Y:S02]  /*0be0*/  SHFL.BFLY PT, R4, R11, 0x1, 0x1f ;  /* 0x0c201f000b047f89 */ /* 0x000e2400000e0000 */
[----:B0-----:R-:W-:Y:S01]  /*0bf0*/  FADD R0, R11, R4 ;  /* 0x000000040b007221 */ /* 0x001fe20000000000 */
[----:B------:R-:W-:-:S03]  /*0c00*/  IMAD.WIDE.U32 R4, R5, 0x10, RZ ;  /* 0x0000001005047825 */ /* 0x000fc600078e00ff */
[----:B------:R-:W-:Y:S01]  /*0c10*/  FFMA R0, R0, R13, 9.9999999747524270788e-07 ;  /* 0x358637bd00007423 */ /* 0x000fe2000000000d */
[----:B------:R-:W-:Y:S01]  /*0c20*/  IMAD.MOV.U32 R13, RZ, RZ, -0x1 ;  /* 0xffffffffff0d7424 */ /* 0x000fe200078e00ff */
[----:B------:R-:W-:Y:S02]  /*0c30*/  LEA R2, P2, R3, R4, 0x1 ;  /* 0x0000000403027211 */ /* 0x000fe400078408ff */
[C---:B------:R-:W-:Y:S02]  /*0c40*/  LOP3.LUT R12, R4.reuse, R6, RZ, 0xfc, !PT ;  /* 0x00000006040c7212 */ /* 0x040fe400078efcff */
[----:B------:R-:W0:Y:S01]  /*0c50*/  MUFU.RSQ R0, R0 ;  /* 0x0000000000007308 */ /* 0x000e220000001400 */
[----:B------:R-:W-:Y:S02]  /*0c60*/  LOP3.LUT R6, R5, R7, RZ, 0xfc, !PT ;  /* 0x0000000705067212 */ /* 0x000fe400078efcff */
[----:B------:R-:W-:Y:S02]  /*0c70*/  IADD3 R14, P4, R4, c[0x0][0x170], RZ ;  /* 0x00005c00040e7a10 */ /* 0x000fe40007f9e0ff */
[----:B------:R-:W-:-:S02]  /*0c80*/  IADD3 R2, P3, R2, c[0x0][0x168], RZ ;  /* 0x00005a0002027a10 */ /* 0x000fc40007f7e0ff */
[----:B------:R-:W-:Y:S02]  /*0c90*/  IADD3 R12, P1, R12, c[0x0][0x178], RZ ;  /* 0x00005e000c0c7a10 */ /* 0x000fe40007f3e0ff */
[----:B------:R-:W-:Y:S02]  /*0ca0*/  LEA.HI.X R3, R3, R5, R8, 0x1, P2 ;  /* 0x0000000503037211 */ /* 0x000fe400010f0c08 */
[----:B------:R-:W-:Y:S02]  /*0cb0*/  IADD3.X R15, R5, c[0x0][0x174], RZ, P4, !PT ;  /* 0x00005d00050f7a10 */ /* 0x000fe400027fe4ff */
[----:B------:R-:W-:Y:S02]  /*0cc0*/  IADD3.X R3, R3, c[0x0][0x16c], RZ, P3, !PT ;  /* 0x00005b0003037a10 */ /* 0x000fe40001ffe4ff */
[----:B------:R-:W-:Y:S02]  /*0cd0*/  IADD3.X R17, R6, c[0x0][0x17c], RZ, P1, !PT ;  /* 0x00005f0006117a10 */ /* 0x000fe40000ffe4ff */
.L_x_2:
[----:B0-----:R1:W2:Y:S01]  /*0ce0*/  LDG.E.EL.128 R4, [R14.64] ;  /* 0x000000060e047981 */ /* 0x0012a2000c2e1d00 */
[----:B------:R-:W-:Y:S01]  /*0cf0*/  CS2R R8, SRZ ;  /* 0x0000000000087805 */ /* 0x000fe2000001ff00 */
[----:B------:R-:W-:-:S02]  /*0d00*/  CS2R R10, SRZ ;  /* 0x00000000000a7805 */ /* 0x000fc4000001ff00 */
[----:B------:R-:W-:Y:S06]  /*0d10*/  BAR.SYNC.DEFER_BLOCKING 0x0 ;  /* 0x0000000000007b1d */ /* 0x000fec0000010000 */
[----:B------:R3:W4:Y:S01]  /*0d20*/  @!P0 LDG.E.EF.128 R8, [R2.64] ;  /* 0x0000000602088981 */ /* 0x000722000c0e1d00 */
[----:B------:R-:W-:-:S05]  /*0d30*/  IADD3 R16, P1, R16, 0x40, RZ ;  /* 0x0000004010107810 */ /* 0x000fca0007f3e0ff */
[----:B------:R-:W-:Y:S01]  /*0d40*/  IMAD.X R13, RZ, RZ, R13, P1 ;  /* 0x000000ffff0d7224 */ /* 0x000fe200008e060d */
[----:B------:R-:W-:-:S04]  /*0d50*/  ISETP.GE.U32.AND P1, PT, R16, 0xfc0, PT ;  /* 0x00000fc01000780c */ /* 0x000fc80003f26070 */
[----:B------:R-:W-:Y:S02]  /*0d60*/  ISETP.GE.U32.AND.EX P1, PT, R13, RZ, PT, P1 ;  /* 0x000000ff0d00720c */ /* 0x000fe40003f26110 */
[----:B-1----:R-:W-:Y:S02]  /*0d70*/  IADD3 R14, P4, R14, 0x80, RZ ;  /* 0x000000800e0e7810 */ /* 0x002fe40007f9e0ff */
[----:B---3--:R-:W-:-:S03]  /*0d80*/  IADD3 R2, P3, R2, 0x80, RZ ;  /* 0x0000008002027810 */ /* 0x008fc60007f7e0ff */
[----:B------:R-:W-:Y:S02]  /*0d90*/  IMAD.X R15, RZ, RZ, R15, P4 ;  /* 0x000000ffff0f7224 */ /* 0x000fe400020e060f */
[----:B------:R-:W-:Y:S01]  /*0da0*/  IMAD.X R3, RZ, RZ, R3, P3 ;  /* 0x000000ffff037224 */ /* 0x000fe200018e0603 */
[C---:B--2---:R-:W-:Y:S01]  /*0db0*/  PRMT R18, R4.reuse, 0x7632, R18 ;  /* 0x0000763204127816 */ /* 0x044fe20000000012 */
[----:B------:R-:W-:Y:S01]  /*0dc0*/  IMAD.U32 R20, R4, 0x10000, RZ ;  /* 0x0001000004147824 */ /* 0x000fe200078e00ff */
[C---:B------:R-:W-:Y:S01]  /*0dd0*/  PRMT R4, R7.reuse, 0x7632, R4 ;  /* 0x0000763207047816 */ /* 0x040fe20000000004 */
[----:B------:R-:W-:Y:S01]  /*0de0*/  IMAD.U32 R26, R7, 0x10000, RZ ;  /* 0x00010000071a7824 */ /* 0x000fe200078e00ff */
[C---:B------:R-:W-:Y:S01]  /*0df0*/  PRMT R19, R5.reuse, 0x7632, R19 ;  /* 0x0000763205137816 */ /* 0x040fe20000000013 */
[----:B------:R-:W-:Y:S01]  /*0e00*/  IMAD.U32 R22, R5, 0x10000, RZ ;  /* 0x0001000005167824 */ /* 0x000fe200078e00ff */
[----:B------:R-:W-:Y:S01]  /*0e10*/  PRMT R5, R6, 0x7632, R5 ;  /* 0x0000763206057816 */ /* 0x000fe20000000005 */
[----:B------:R-:W-:-:S02]  /*0e20*/  IMAD.U32 R18, R18, 0x10000, RZ ;  /* 0x0001000012127824 */ /* 0x000fc400078e00ff */
[----:B------:R-:W-:Y:S02]  /*0e30*/  IMAD.U32 R24, R6, 0x10000, RZ ;  /* 0x0001000006187824 */ /* 0x000fe400078e00ff */
[----:B------:R-:W-:Y:S02]  /*0e40*/  IMAD.U32 R19, R19, 0x10000, RZ ;  /* 0x0001000013137824 */ /* 0x000fe400078e00ff */
[C---:B----4-:R-:W-:Y:S01]  /*0e50*/  IMAD.U32 R23, R9.reuse, 0x10000, RZ ;  /* 0x0001000009177824 */ /* 0x050fe200078e00ff */
[C---:B------:R-:W-:Y:S01]  /*0e60*/  PRMT R7, R8.reuse, 0x7632, R7 ;  /* 0x0000763208077816 */ /* 0x040fe20000000007 */
[----:B------:R-:W-:Y:S01]  /*0e70*/  IMAD.U32 R21, R8, 0x10000, RZ ;  /* 0x0001000008157824 */ /* 0x000fe200078e00ff */
[----:B------:R-:W-:Y:S01]  /*0e80*/  PRMT R8, R9, 0x7632, R8 ;  /* 0x0000763209087816 */ /* 0x000fe20000000008 */
[----:B------:R-:W-:Y:S01]  /*0e90*/  IMAD.U32 R27, R11, 0x10000, RZ ;  /* 0x000100000b1b7824 */ /* 0x000fe200078e00ff */
[----:B0-----:R-:W-:Y:S01]  /*0ea0*/  FMUL R23, R0, R23 ;  /* 0x0000001700177220 */ /* 0x001fe20000400000 */
[----:B------:R-:W-:-:S02]  /*0eb0*/  PRMT R9, R10, 0x7632, R9 ;  /* 0x000076320a097816 */ /* 0x000fc40000000009 */
[----:B------:R-:W-:Y:S01]  /*0ec0*/  PRMT R11, R11, 0x7632, R11 ;  /* 0x000076320b0b7816 */ /* 0x000fe2000000000b */
[----:B------:R-:W-:Y:S01]  /*0ed0*/  IMAD.U32 R25, R10, 0x10000, RZ ;  /* 0x000100000a197824 */ /* 0x000fe200078e00ff */
[----:B------:R-:W-:Y:S01]  /*0ee0*/  FMUL R10, R22, R23 ;  /* 0x00000017160a7220 */ /* 0x000fe20000400000 */
[----:B------:R-:W-:Y:S02]  /*0ef0*/  IMAD.U32 R22, R5, 0x10000, RZ ;  /* 0x0001000005167824 */ /* 0x000fe400078e00ff */
[----:B------:R-:W-:Y:S02]  /*0f00*/  IMAD.U32 R7, R7, 0x10000, RZ ;  /* 0x0001000007077824 */ /* 0x000fe400078e00ff */
[----:B------:R-:W-:Y:S02]  /*0f10*/  IMAD.U32 R5, R8, 0x10000, RZ ;  /* 0x0001000008057824 */ /* 0x000fe400078e00ff */
[----:B------:R-:W-:Y:S02]  /*0f20*/  IMAD.U32 R9, R9, 0x10000, RZ ;  /* 0x0001000009097824 */ /* 0x000fe400078e00ff */
[----:B------:R-:W-:Y:S01]  /*0f30*/  IMAD.U32 R11, R11, 0x10000, RZ ;  /* 0x000100000b0b7824 */ /* 0x000fe200078e00ff */
[----:B------:R-:W-:Y:S01]  /*0f40*/  FMUL R21, R0, R21 ;  /* 0x0000001500157220 */ /* 0x000fe20000400000 */
[----:B------:R-:W-:Y:S01]  /*0f50*/  IMAD.U32 R8, R4, 0x10000, RZ ;  /* 0x0001000004087824 */ /* 0x000fe200078e00ff */
[C---:B------:R-:W-:Y:S01]  /*0f60*/  FMUL R7, R0.reuse, R7 ;  /* 0x0000000700077220 */ /* 0x040fe20000400000 */
[C---:B------:R-:W-:Y:S01]  /*0f70*/  FMUL R25, R0.reuse, R25 ;  /* 0x0000001900197220 */ /* 0x040fe20000400000 */
[C---:B------:R-:W-:Y:S01]  /*0f80*/  FMUL R27, R0.reuse, R27 ;  /* 0x0000001b001b7220 */ /* 0x040fe20000400000 */
[C---:B------:R-:W-:Y:S01]  /*0f90*/  FMUL R4, R0.reuse, R5 ;  /* 0x0000000500047220 */ /* 0x040fe20000400000 */
[C---:B------:R-:W-:Y:S01]  /*0fa0*/  FMUL R9, R0.reuse, R9 ;  /* 0x0000000900097220 */ /* 0x040fe20000400000 */
[----:B------:R-:W-:Y:S01]  /*0fb0*/  FMUL R11, R0, R11 ;  /* 0x0000000b000b7220 */ /* 0x000fe20000400000 */
[----:B------:R-:W-:Y:S01]  /*0fc0*/  FMUL R6, R20, R21 ;  /* 0x0000001514067220 */ /* 0x000fe20000400000 */
[----:B------:R-:W-:Y:S01]  /*0fd0*/  FMUL R7, R18, R7 ;  /* 0x0000000712077220 */ /* 0x000fe20000400000 */
[----:B------:R-:W-:Y:S01]  /*0fe0*/  FMUL R21, R24, R25 ;  /* 0x0000001918157220 */ /* 0x000fe20000400000 */
[----:B------:R-:W-:Y:S01]  /*0ff0*/  FMUL R20, R26, R27 ;  /* 0x0000001b1a147220 */ /* 0x000fe20000400000 */
[----:B------:R-:W-:Y:S01]  /*1000*/  FMUL R5, R19, R4 ;  /* 0x0000000413057220 */ /* 0x000fe20000400000 */
[----:B------:R-:W-:Y:S01]  /*1010*/  FMUL R22, R22, R9 ;  /* 0x0000000916167220 */ /* 0x000fe20000400000 */
[----:B------:R-:W-:Y:S01]  /*1020*/  FMUL R11, R8, R11 ;  /* 0x0000000b080b7220 */ /* 0x000fe20000400000 */
[----:B------:R-:W-:Y:S01]  /*1030*/  F2FP.BF16.PACK_AB R4, R7, R6 ;  /* 0x000000060704723e */ /* 0x000fe200000010ff */
[----:B------:R-:W-:Y:S01]  /*1040*/  @!P0 IMAD.MOV.U32 R8, RZ, RZ, R12 ;  /* 0x000000ffff088224 */ /* 0x000fe200078e000c */
[----:B------:R-:W-:Y:S01]  /*1050*/  F2FP.BF16.PACK_AB R5, R5, R10 ;  /* 0x0000000a0505723e */ /* 0x000fe200000010ff */
[----:B------:R-:W-:Y:S01]  /*1060*/  @!P0 IMAD.MOV.U32 R9, RZ, RZ, R17 ;  /* 0x000000ffff098224 */ /* 0x000fe200078e0011 */
[----:B------:R-:W-:-:S02]  /*1070*/  F2FP.BF16.PACK_AB R6, R22, R21 ;  /* 0x000000151606723e */ /* 0x000fc400000010ff */
[----:B------:R-:W-:-:S05]  /*1080*/  F2FP.BF16.PACK_AB R7, R11, R20 ;  /* 0x000000140b07723e */ /* 0x000fca00000010ff */
[----:B------:R0:W-:Y:S01]  /*1090*/  @!P0 STG.E.128 [R8.64], R4 ;  /* 0x0000000408008986 */ /* 0x0001e2000c101d06 */
[----:B------:R-:W-:-:S05]  /*10a0*/  IADD3 R12, P2, R12, 0x80, RZ ;  /* 0x000000800c0c7810 */ /* 0x000fca0007f5e0ff */
[----:B------:R-:W-:Y:S01]  /*10b0*/  IMAD.X R17, RZ, RZ, R17, P2 ;  /* 0x000000ffff117224 */ /* 0x000fe200010e0611 */
[----:B------:R-:W-:Y:S05]  /*10c0*/  @!P1 BRA `(.L_x_2) ;  /* 0xfffffc1000009947 */ /* 0x000fea000383ffff */
[----:B------:R-:W-:Y:S05]  /*10d0*/  EXIT ;  /* 0x000000000000794d */ /* 0x000fea0003800000 */
.L_x_0:
[----:B0-----:R-:W-:Y:S01]  /*10e0*/  MOV R0, 0x0 ;  /* 0x0000000000007802 */ /* 0x001fe20000000f00 */
[----:B------:R-:W-:Y:S02]  /*10f0*/  IMAD.MOV.U32 R4, RZ, RZ, c[0x4][0x18] ;  /* 0x01000600ff047624 */ /* 0x000fe400078e00ff */
[----:B------:R-:W-:Y:S01]  /*1100*/  IMAD.MOV.U32 R5, RZ, RZ, c[0x4][0x1c] ;  /* 0x01000700ff057624 */ /* 0x000fe200078e00ff */
[----:B------:R0:W1:Y:S01]  /*1110*/  LDC.64 R2, c[0x4][R0] ;  /* 0x0100000000027b82 */ /* 0x0000620000000a00 */
[----:B------:R-:W-:Y:S02]  /*1120*/  IMAD.MOV.U32 R6, RZ, RZ, c[0x4][0x10] ;  /* 0x01000400ff067624 */ /* 0x000fe400078e00ff */
[----:B------:R-:W-:Y:S02]  /*1130*/  IMAD.MOV.U32 R7, RZ, RZ, c[0x4][0x14] ;  /* 0x01000500ff077624 */ /* 0x000fe400078e00ff */
[----:B------:R-:W-:-:S02]  /*1140*/  IMAD.MOV.U32 R8, RZ, RZ, 0x29 ;  /* 0x00000029ff087424 */ /* 0x000fc400078e00ff */
[----:B------:R-:W-:Y:S02]  /*1150*/  IMAD.MOV.U32 R10, RZ, RZ, c[0x4][0x8] ;  /* 0x01000200ff0a7624 */ /* 0x000fe400078e00ff */
[----:B------:R-:W-:Y:S02]  /*1160*/  IMAD.MOV.U32 R11, RZ, RZ, c[0x4][0xc] ;  /* 0x01000300ff0b7624 */ /* 0x000fe400078e00ff */
[----:B0-----:R-:W-:Y:S02]  /*1170*/  IMAD.MOV.U32 R12, RZ, RZ, 0x1 ;  /* 0x00000001ff0c7424 */ /* 0x001fe400078e00ff */
[----:B------:R-:W-:-:S03]  /*1180*/  IMAD.MOV.U32 R13, RZ, RZ, RZ ;  /* 0x000000ffff0d7224 */ /* 0x000fc600078e00ff */
[----:B-----5:R-:W-:-:S04]  /*1190*/  LEPC R14 ;  /* 0x00000000000e734e */ /* 0x020fc80000000000 */
[----:B------:R-:W-:Y:S02]  /*11a0*/  MOV R9, 0x1210 ;  /* 0x0000121000097802 */ /* 0x000fe40000000f00 */
[----:B------:R-:W-:Y:S02]  /*11b0*/  MOV R20, 0x1190 ;  /* 0x0000119000147802 */ /* 0x000fe40000000f00 */
[----:B------:R-:W-:Y:S02]  /*11c0*/  MOV R21, 0x0 ;  /* 0x0000000000157802 */ /* 0x000fe40000000f00 */
[----:B------:R-:W-:-:S02]  /*11d0*/  MOV R0, 0x0 ;  /* 0x0000000000007802 */ /* 0x000fc40000000f00 */
[----:B------:R-:W-:-:S04]  /*11e0*/  IADD3 R20, P0, P1, -R20, R9, R14 ;  /* 0x0000000914147210 */ /* 0x000fc8000791e10e */
[----:B------:R-:W-:-:S04]  /*11f0*/  IADD3.X R21, ~R0, R21, R15, P0, P1 ;  /* 0x0000001500157210 */ /* 0x000fc800007e250f */
[----:B-1----:R-:W-:Y:S05]  /*1200*/  CALL.ABS.NOINC R2 ;  /* 0x0000000002007343 */ /* 0x002fea0003c00000 */
.L_x_3:
[----:B------:R-:W-:-:S00]  /*1210*/  BRA `(.L_x_3) ;  /* 0xfffffff000007947 */ /* 0x000fc0000383ffff */
[----:B------:R-:W-:-:S00]  /*1220*/  NOP ;  /* 0x0000000000007918 */ /* 0x000fc00000000000 */
        /* <DEDUP_REMOVED lines=13> */
.L_x_4:


//--------------------- .nv.global.init           --------------------------
	.section	.nv.global.init,"aw",@progbits
.nv.global.init:
	.type		assertFunc_0,@object
	.size		assertFunc_0,(_$_str - assertFunc_0)
assertFunc_0:
        /*0000*/ 	.byte	0x75, 0x6e, 0x6b, 0x6e, 0x6f, 0x77, 0x6e, 0x00
	.type		_$_str,@object
	.size		_$_str,(assertMessage_0 - _$_str)
_$_str:
        /*0008*/ 	.byte	0x5f, 0x5f, 0x43, 0x55, 0x44, 0x41, 0x5f, 0x46, 0x54, 0x5a, 0x00
	.type		assertMessage_0,@object
	.size		assertMessage_0,(assertFile_0 - assertMessage_0)
assertMessage_0:
        /*0013*/ 	.byte	0x69, 0x6e, 0x64, 0x65, 0x78, 0x20, 0x6f, 0x75, 0x74, 0x20, 0x6f, 0x66, 0x20, 0x62, 0x6f, 0x75
        /*0023*/ 	.byte	0x6e, 0x64, 0x73, 0x3a, 0x20, 0x30, 0x20, 0x3c, 0x3d, 0x20, 0x74, 0x6d, 0x70, 0x34, 0x20, 0x3c
        /*0033*/ 	.byte	0x20, 0x33, 0x32, 0x31, 0x32, 0x38, 0x00
	.type		assertFile_0,@object
	.size		assertFile_0,(.L_1 - assertFile_0)
assertFile_0:
        /*003a*/ 	.byte	0x2f, 0x74, 0x6d, 0x70, 0x2f, 0x74, 0x6f, 0x72, 0x63, 0x68, 0x69, 0x6e, 0x64, 0x75, 0x63, 0x74
        /*004a*/ 	.byte	0x6f, 0x72, 0x5f, 0x72, 0x6f, 0x6f, 0x74, 0x2f, 0x69, 0x78, 0x2f, 0x63, 0x69, 0x78, 0x65, 0x6f
        /*005a*/ 	.byte	0x65, 0x64, 0x71, 0x69, 0x66, 0x64, 0x6a, 0x32, 0x65, 0x78, 0x67, 0x63, 0x79, 0x66, 0x76, 0x6b
        /*006a*/ 	.byte	0x75, 0x6a, 0x36, 0x62, 0x34, 0x6d, 0x71, 0x6c, 0x6c, 0x35, 0x61, 0x6c, 0x34, 0x6a, 0x6d, 0x63
        /*007a*/ 	.byte	0x63, 0x63, 0x66, 0x6d, 0x6a, 0x35, 0x6e, 0x32, 0x68, 0x6a, 0x62, 0x6e, 0x74, 0x37, 0x7a, 0x2e
        /*008a*/ 	.byte	0x70, 0x79, 0x00
.L_1:


//--------------------- SYMBOLS --------------------------

	.type		__assertfail,@function
